//
// Generated by NVIDIA NVVM Compiler
//
// Compiler Build ID: CL-36424714
// Cuda compilation tools, release 13.0, V13.0.88
// Based on NVVM 20.0.0
//

.version 9.0
.target sm_100
.address_size 64

	// .globl	_Z9reduce_v4PKfPfi
// _ZZ12block_reducefE8warpSums has been demoted

.visible .entry _Z9reduce_v4PKfPfi(
	.param .u64 .ptr .align 1 _Z9reduce_v4PKfPfi_param_0,
	.param .u64 .ptr .align 1 _Z9reduce_v4PKfPfi_param_1,
	.param .u32 _Z9reduce_v4PKfPfi_param_2
)
{
	.reg .pred 	%p<17>;
	.reg .b32 	%r<39>;
	.reg .b32 	%f<33>;
	.reg .b64 	%rd<9>;
	// demoted variable
	.shared .align 4 .b8 _ZZ12block_reducefE8warpSums[128];
	ld.param.u64 	%rd2, [_Z9reduce_v4PKfPfi_param_0];
	ld.param.u64 	%rd3, [_Z9reduce_v4PKfPfi_param_1];
	ld.param.u32 	%r8, [_Z9reduce_v4PKfPfi_param_2];
	mov.u32 	%r1, %ctaid.x;
	mov.u32 	%r2, %ntid.x;
	mov.u32 	%r3, %tid.x;
	mad.lo.s32 	%r38, %r1, %r2, %r3;
	setp.ge.s32 	%p1, %r38, %r8;
	mov.f32 	%f31, 0f00000000;
	@%p1 bra 	$L__BB0_3;
	mov.u32 	%r9, %nctaid.x;
	mul.lo.s32 	%r5, %r9, %r2;
	cvta.to.global.u64 	%rd1, %rd2;
	mov.f32 	%f31, 0f00000000;
$L__BB0_2:
	mul.wide.s32 	%rd4, %r38, 4;
	add.s64 	%rd5, %rd1, %rd4;
	ld.global.f32 	%f10, [%rd5];
	add.f32 	%f31, %f31, %f10;
	add.s32 	%r38, %r38, %r5;
	setp.lt.s32 	%p2, %r38, %r8;
	@%p2 bra 	$L__BB0_2;
$L__BB0_3:
	and.b32  	%r10, %r3, 31;
	mov.b32 	%r11, %f31;
	shfl.sync.down.b32	%r12|%p3, %r11, 16, 31, -1;
	mov.b32 	%f11, %r12;
	add.f32 	%f12, %f31, %f11;
	mov.b32 	%r13, %f12;
	shfl.sync.down.b32	%r14|%p4, %r13, 8, 31, -1;
	mov.b32 	%f13, %r14;
	add.f32 	%f14, %f12, %f13;
	mov.b32 	%r15, %f14;
	shfl.sync.down.b32	%r16|%p5, %r15, 4, 31, -1;
	mov.b32 	%f15, %r16;
	add.f32 	%f16, %f14, %f15;
	mov.b32 	%r17, %f16;
	shfl.sync.down.b32	%r18|%p6, %r17, 2, 31, -1;
	mov.b32 	%f17, %r18;
	add.f32 	%f18, %f16, %f17;
	mov.b32 	%r19, %f18;
	shfl.sync.down.b32	%r20|%p7, %r19, 1, 31, -1;
	mov.b32 	%f19, %r20;
	add.f32 	%f4, %f18, %f19;
	setp.ne.s32 	%p8, %r10, 0;
	@%p8 bra 	$L__BB0_5;
	shr.u32 	%r21, %r3, 3;
	mov.u32 	%r22, _ZZ12block_reducefE8warpSums;
	add.s32 	%r23, %r22, %r21;
	st.shared.f32 	[%r23], %f4;
$L__BB0_5:
	bar.sync 	0;
	setp.gt.u32 	%p9, %r3, 31;
	@%p9 bra 	$L__BB0_10;
	shr.u32 	%r24, %r2, 5;
	setp.ge.u32 	%p10, %r3, %r24;
	mov.f32 	%f32, 0f00000000;
	@%p10 bra 	$L__BB0_8;
	shl.b32 	%r25, %r3, 2;
	mov.u32 	%r26, _ZZ12block_reducefE8warpSums;
	add.s32 	%r27, %r26, %r25;
	ld.shared.f32 	%f32, [%r27];
$L__BB0_8:
	mov.b32 	%r28, %f32;
	shfl.sync.down.b32	%r29|%p11, %r28, 16, 31, -1;
	mov.b32 	%f21, %r29;
	add.f32 	%f22, %f32, %f21;
	mov.b32 	%r30, %f22;
	shfl.sync.down.b32	%r31|%p12, %r30, 8, 31, -1;
	mov.b32 	%f23, %r31;
	add.f32 	%f24, %f22, %f23;
	mov.b32 	%r32, %f24;
	shfl.sync.down.b32	%r33|%p13, %r32, 4, 31, -1;
	mov.b32 	%f25, %r33;
	add.f32 	%f26, %f24, %f25;
	mov.b32 	%r34, %f26;
	shfl.sync.down.b32	%r35|%p14, %r34, 2, 31, -1;
	mov.b32 	%f27, %r35;
	add.f32 	%f28, %f26, %f27;
	mov.b32 	%r36, %f28;
	shfl.sync.down.b32	%r37|%p15, %r36, 1, 31, -1;
	mov.b32 	%f29, %r37;
	add.f32 	%f7, %f28, %f29;
	setp.ne.s32 	%p16, %r3, 0;
	@%p16 bra 	$L__BB0_10;
	cvta.to.global.u64 	%rd6, %rd3;
	mul.wide.u32 	%rd7, %r1, 4;
	add.s64 	%rd8, %rd6, %rd7;
	st.global.f32 	[%rd8], %f7;
$L__BB0_10:
	ret;

}


// ===== COMPILED SASS (sm_100) =====

	.target	sm_100

	.elftype	@"ET_EXEC"


//--------------------- .note.nv.tkinfo           --------------------------
	.section	.note.nv.tkinfo,"",@"SHT_NOTE"
	.sectionflags	@"SHF_NOTE_NV_TKINFO"
	.tkinfo
        /*0018*/ 	.word	0x00000002
        /*0030*/ 	.string	""
        /*0030*/ 	.string	"ptxas"
        /*0030*/ 	.string	"Cuda compilation tools, release 13.0, V13.0.88"
        /*0030*/ 	.string	"Build cuda_13.0.r13.0/compiler.36424714_0"
        /*0030*/ 	.string	"-arch sm_100 -m 64 "



//--------------------- .note.nv.cuinfo           --------------------------
	.section	.note.nv.cuinfo,"",@"SHT_NOTE"
	.sectionflags	@"SHF_NOTE_NV_CUINFO"
        /*0018*/ 	.short	0x0002
        /*001a*/ 	.short	0x0064
        /*001c*/ 	.short	0x0082
	.zero		2


//--------------------- .nv.info                  --------------------------
	.section	.nv.info,"",@"SHT_CUDA_INFO"
	.align	4


	//----- nvinfo : EIATTR_REGCOUNT
	.align		4
        /*0000*/ 	.byte	0x04, 0x2f
        /*0002*/ 	.short	(.L_1 - .L_0)
	.align		4
.L_0:
        /*0004*/ 	.word	index@(_Z9reduce_v4PKfPfi)
        /*0008*/ 	.word	0x0000000e


	//----- nvinfo : EIATTR_FRAME_SIZE
	.align		4
.L_1:
        /*000c*/ 	.byte	0x04, 0x11
        /*000e*/ 	.short	(.L_3 - .L_2)
	.align		4
.L_2:
        /*0010*/ 	.word	index@(_Z9reduce_v4PKfPfi)
        /*0014*/ 	.word	0x00000000


	//----- nvinfo : EIATTR_MIN_STACK_SIZE
	.align		4
.L_3:
        /*0018*/ 	.byte	0x04, 0x12
        /*001a*/ 	.short	(.L_5 - .L_4)
	.align		4
.L_4:
        /*001c*/ 	.word	index@(_Z9reduce_v4PKfPfi)
        /*0020*/ 	.word	0x00000000
.L_5:


//--------------------- .nv.compat                --------------------------
	.section	.nv.compat,"",@"SHT_CUDA_COMPAT_INFO"
	.align	4
        /*0000*/ 	.byte	0x02, 0x09, 0x00, 0x00, 0x02, 0x02, 0x01, 0x00, 0x02, 0x05, 0x05, 0x00, 0x03, 0x07, 0x01, 0x01
        /*0010*/ 	.byte	0x02, 0x03, 0x00, 0x00, 0x02, 0x06, 0x01, 0x00, 0x04, 0x0b, 0x08, 0x00, 0x09, 0x00, 0x00, 0x00
        /*0020*/ 	.byte	0x00, 0x00, 0x00, 0x00


//--------------------- .nv.info._Z9reduce_v4PKfPfi --------------------------
	.section	.nv.info._Z9reduce_v4PKfPfi,"",@"SHT_CUDA_INFO"
	.sectionflags	@""
	.align	4


	//----- nvinfo : EIATTR_CUDA_API_VERSION
	.align		4
        /*0000*/ 	.byte	0x04, 0x37
        /*0002*/ 	.short	(.L_7 - .L_6)
.L_6:
        /*0004*/ 	.word	0x00000082


	//----- nvinfo : EIATTR_KPARAM_INFO
	.align		4
.L_7:
        /*0008*/ 	.byte	0x04, 0x17
        /*000a*/ 	.short	(.L_9 - .L_8)
.L_8:
        /*000c*/ 	.word	0x00000000
        /*0010*/ 	.short	0x0002
        /*0012*/ 	.short	0x0010
        /*0014*/ 	.byte	0x00, 0xf0, 0x11, 0x00


	//----- nvinfo : EIATTR_KPARAM_INFO
	.align		4
.L_9:
        /*0018*/ 	.byte	0x04, 0x17
        /*001a*/ 	.short	(.L_11 - .L_10)
.L_10:
        /*001c*/ 	.word	0x00000000
        /*0020*/ 	.short	0x0001
        /*0022*/ 	.short	0x0008
        /*0024*/ 	.byte	0x00, 0xf5, 0x21, 0x00


	//----- nvinfo : EIATTR_KPARAM_INFO
	.align		4
.L_11:
        /*0028*/ 	.byte	0x04, 0x17
        /*002a*/ 	.short	(.L_13 - .L_12)
.L_12:
        /*002c*/ 	.word	0x00000000
        /*0030*/ 	.short	0x0000
        /*0032*/ 	.short	0x0000
        /*0034*/ 	.byte	0x00, 0xf5, 0x21, 0x00


	//----- nvinfo : EIATTR_SPARSE_MMA_MASK
	.align		4
.L_13:
        /*0038*/ 	.byte	0x03, 0x50
        /*003a*/ 	.short	0x0000


	//----- nvinfo : EIATTR_MAXREG_COUNT
	.align		4
        /*003c*/ 	.byte	0x03, 0x1b
        /*003e*/ 	.short	0x00ff


	//----- nvinfo : EIATTR_NUM_BARRIERS
	.align		4
        /*0040*/ 	.byte	0x02, 0x4c
        /*0042*/ 	.byte	0x01
	.zero		1


	//----- nvinfo : EIATTR_MERCURY_ISA_VERSION
	.align		4
        /*0044*/ 	.byte	0x03, 0x5f
        /*0046*/ 	.short	0x0101


	//----- nvinfo : EIATTR_COOP_GROUP_MASK_REGIDS
	.align		4
        /*0048*/ 	.byte	0x04, 0x29
        /*004a*/ 	.short	(.L_15 - .L_14)


	//   ....[0]....
.L_14:
        /*004c*/ 	.word	0xffffffff


	//   ....[1]....
        /*0050*/ 	.word	0xffffffff


	//   ....[2]....
        /*0054*/ 	.word	0xffffffff


	//   ....[3]....
        /*0058*/ 	.word	0xffffffff


	//   ....[4]....
        /*005c*/ 	.word	0xffffffff


	//   ....[5]....
        /*0060*/ 	.word	0xffffffff


	//   ....[6]....
        /*0064*/ 	.word	0xffffffff


	//   ....[7]....
        /*0068*/ 	.word	0xffffffff


	//   ....[8]....
        /*006c*/ 	.word	0xffffffff


	//   ....[9]....
        /*0070*/ 	.word	0xffffffff


	//----- nvinfo : EIATTR_COOP_GROUP_INSTR_OFFSETS
	.align		4
.L_15:
        /*0074*/ 	.byte	0x04, 0x28
        /*0076*/ 	.short	(.L_17 - .L_16)


	//   ....[0]....
.L_16:
        /*0078*/ 	.word	0x00000160


	//   ....[1]....
        /*007c*/ 	.word	0x000001c0


	//   ....[2]....
        /*0080*/ 	.word	0x00000200


	//   ....[3]....
        /*0084*/ 	.word	0x00000220


	//   ....[4]....
        /*0088*/ 	.word	0x00000240


	//   ....[5]....
        /*008c*/ 	.word	0x00000320


	//   ....[6]....
        /*0090*/ 	.word	0x00000340


	//   ....[7]....
        /*0094*/ 	.word	0x00000360


	//   ....[8]....
        /*0098*/ 	.word	0x00000380


	//   ....[9]....
        /*009c*/ 	.word	0x000003a0


	//----- nvinfo : EIATTR_VRC_CTA_INIT_COUNT
	.align		4
.L_17:
        /*00a0*/ 	.byte	0x02, 0x4a
	.zero		1
	.zero		1


	//----- nvinfo : EIATTR_EXIT_INSTR_OFFSETS
	.align		4
        /*00a4*/ 	.byte	0x04, 0x1c
        /*00a6*/ 	.short	(.L_19 - .L_18)


	//   ....[0]....
.L_18:
        /*00a8*/ 	.word	0x00000280


	//   ....[1]....
        /*00ac*/ 	.word	0x000003b0


	//   ....[2]....
        /*00b0*/ 	.word	0x00000400


	//----- nvinfo : EIATTR_CRS_STACK_SIZE
	.align		4
.L_19:
        /*00b4*/ 	.byte	0x04, 0x1e
        /*00b6*/ 	.short	(.L_21 - .L_20)
.L_20:
        /*00b8*/ 	.word	0x00000000


	//----- nvinfo : EIATTR_CBANK_PARAM_SIZE
	.align		4
.L_21:
        /*00bc*/ 	.byte	0x03, 0x19
        /*00be*/ 	.short	0x0014


	//----- nvinfo : EIATTR_PARAM_CBANK
	.align		4
        /*00c0*/ 	.byte	0x04, 0x0a
        /*00c2*/ 	.short	(.L_23 - .L_22)
	.align		4
.L_22:
        /*00c4*/ 	.word	index@(.nv.constant0._Z9reduce_v4PKfPfi)
        /*00c8*/ 	.short	0x0380
        /*00ca*/ 	.short	0x0014


	//----- nvinfo : EIATTR_SW_WAR
	.align		4
.L_23:
        /*00cc*/ 	.byte	0x04, 0x36
        /*00ce*/ 	.short	(.L_25 - .L_24)
.L_24:
        /*00d0*/ 	.word	0x00000008
.L_25:


//--------------------- .nv.callgraph             --------------------------
	.section	.nv.callgraph,"",@"SHT_CUDA_CALLGRAPH"
	.align	4
	.sectionentsize	8
	.align		4
        /*0000*/ 	.word	0x00000000
	.align		4
        /*0004*/ 	.word	0xffffffff
	.align		4
        /*0008*/ 	.word	0x00000000
	.align		4
        /*000c*/ 	.word	0xfffffffe
	.align		4
        /*0010*/ 	.word	0x00000000
	.align		4
        /*0014*/ 	.word	0xfffffffd
	.align		4
        /*0018*/ 	.word	0x00000000
	.align		4
        /*001c*/ 	.word	0xfffffffc


//--------------------- .text._Z9reduce_v4PKfPfi  --------------------------
	.section	.text._Z9reduce_v4PKfPfi,"ax",@progbits
	.align	128
        .global         _Z9reduce_v4PKfPfi
        .type           _Z9reduce_v4PKfPfi,@function
        .size           _Z9reduce_v4PKfPfi,(.L_x_4 - _Z9reduce_v4PKfPfi)
        .other          _Z9reduce_v4PKfPfi,@"STO_CUDA_ENTRY STV_DEFAULT"
_Z9reduce_v4PKfPfi:
.text._Z9reduce_v4PKfPfi:
[----:B------:R-:W-:Y:S01]  /*0000*/  LDC R1, c[0x0][0x37c] ;  /* 0x0000df00ff017b82 */ /* 0x000fe20000000800 */
[----:B------:R-:W0:Y:S01]  /*0010*/  S2R R0, SR_CTAID.X ;  /* 0x0000000000007919 */ /* 0x000e220000002500 */
[----:B------:R-:W0:Y:S01]  /*0020*/  LDCU UR5, c[0x0][0x360] ;  /* 0x00006c00ff0577ac */ /* 0x000e220008000800 */
[----:B------:R-:W-:Y:S01]  /*0030*/  BSSY.RECONVERGENT B0, `(.L_x_0) ;  /* 0x0000012000007945 */ /* 0x000fe20003800200 */
[----:B------:R-:W-:Y:S01]  /*0040*/  HFMA2 R8, -RZ, RZ, 0, 0 ;  /* 0x00000000ff087431 */ /* 0x000fe200000001ff */
[----:B------:R-:W0:Y:S01]  /*0050*/  S2R R3, SR_TID.X ;  /* 0x0000000000037919 */ /* 0x000e220000002100 */
[----:B------:R-:W1:Y:S01]  /*0060*/  LDCU UR4, c[0x0][0x390] ;  /* 0x00007200ff0477ac */ /* 0x000e620008000800 */
[----:B------:R-:W2:Y:S01]  /*0070*/  LDCU.64 UR6, c[0x0][0x358] ;  /* 0x00006b00ff0677ac */ /* 0x000ea20008000a00 */
[----:B0-----:R-:W-:-:S05]  /*0080*/  IMAD R2, R0, UR5, R3 ;  /* 0x0000000500027c24 */ /* 0x001fca000f8e0203 */
[----:B-1----:R-:W-:-:S13]  /*0090*/  ISETP.GE.AND P0, PT, R2, UR4, PT ;  /* 0x0000000402007c0c */ /* 0x002fda000bf06270 */
[----:B--2---:R-:W-:Y:S05]  /*00a0*/  @P0 BRA `(.L_x_1) ;  /* 0x0000000000280947 */ /* 0x004fea0003800000 */
[----:B------:R-:W0:Y:S01]  /*00b0*/  LDC R9, c[0x0][0x370] ;  /* 0x0000dc00ff097b82 */ /* 0x000e220000000800 */
[----:B------:R-:W-:-:S07]  /*00c0*/  MOV R8, RZ ;  /* 0x000000ff00087202 */ /* 0x000fce0000000f00 */
[----:B------:R-:W1:Y:S01]  /*00d0*/  LDC.64 R6, c[0x0][0x380] ;  /* 0x0000e000ff067b82 */ /* 0x000e620000000a00 */
[----:B0-----:R-:W-:-:S07]  /*00e0*/  IMAD R9, R9, UR5, RZ ;  /* 0x0000000509097c24 */ /* 0x001fce000f8e02ff */
.L_x_2:
[----:B-1----:R-:W-:-:S06]  /*00f0*/  IMAD.WIDE R4, R2, 0x4, R6 ;  /* 0x0000000402047825 */ /* 0x002fcc00078e0206 */
[----:B------:R-:W2:Y:S01]  /*0100*/  LDG.E R5, desc[UR6][R4.64] ;  /* 0x0000000604057981 */ /* 0x000ea2000c1e1900 */
[----:B------:R-:W-:-:S04]  /*0110*/  IADD3 R2, PT, PT, R9, R2, RZ ;  /* 0x0000000209027210 */ /* 0x000fc80007ffe0ff */
[----:B------:R-:W-:Y:S01]  /*0120*/  ISETP.GE.AND P0, PT, R2, UR4, PT ;  /* 0x0000000402007c0c */ /* 0x000fe2000bf06270 */
[----:B--2---:R-:W-:-:S12]  /*0130*/  FADD R8, R5, R8 ;  /* 0x0000000805087221 */ /* 0x004fd80000000000 */
[----:B------:R-:W-:Y:S05]  /*0140*/  @!P0 BRA `(.L_x_2) ;  /* 0xfffffffc00e88947 */ /* 0x000fea000383ffff */
.L_x_1:
[----:B------:R-:W-:Y:S05]  /*0150*/  BSYNC.RECONVERGENT B0 ;  /* 0x0000000000007941 */ /* 0x000fea0003800200 */
.L_x_0:
[----:B------:R-:W0:Y:S01]  /*0160*/  SHFL.DOWN PT, R5, R8, 0x10, 0x1f ;  /* 0x0a001f0008057f89 */ /* 0x000e2200000e0000 */
[C---:B------:R-:W-:Y:S02]  /*0170*/  LOP3.LUT P0, RZ, R3.reuse, 0x1f, RZ, 0xc0, !PT ;  /* 0x0000001f03ff7812 */ /* 0x040fe4000780c0ff */
[----:B------:R-:W-:-:S11]  /*0180*/  ISETP.GT.U32.AND P1, PT, R3, 0x1f, PT ;  /* 0x0000001f0300780c */ /* 0x000fd60003f24070 */
[----:B------:R-:W1:Y:S01]  /*0190*/  @!P0 S2R R11, SR_CgaCtaId ;  /* 0x00000000000b8919 */ /* 0x000e620000008800 */
[----:B------:R-:W-:Y:S01]  /*01a0*/  @!P0 MOV R6, 0x400 ;  /* 0x0000040000068802 */ /* 0x000fe20000000f00 */
[----:B0-----:R-:W-:-:S05]  /*01b0*/  FADD R5, R5, R8 ;  /* 0x0000000805057221 */ /* 0x001fca0000000000 */
[----:B------:R-:W0:Y:S01]  /*01c0*/  SHFL.DOWN PT, R2, R5, 0x8, 0x1f ;  /* 0x09001f0005027f89 */ /* 0x000e2200000e0000 */
[----:B-1----:R-:W-:-:S04]  /*01d0*/  @!P0 LEA R6, R11, R6, 0x18 ;  /* 0x000000060b068211 */ /* 0x002fc800078ec0ff */
[----:B------:R-:W-:Y:S01]  /*01e0*/  @!P0 LEA.HI R6, R3, R6, RZ, 0x1d ;  /* 0x0000000603068211 */ /* 0x000fe200078fe8ff */
[----:B0-----:R-:W-:-:S05]  /*01f0*/  FADD R2, R5, R2 ;  /* 0x0000000205027221 */ /* 0x001fca0000000000 */
[----:B------:R-:W0:Y:S02]  /*0200*/  SHFL.DOWN PT, R7, R2, 0x4, 0x1f ;  /* 0x08801f0002077f89 */ /* 0x000e2400000e0000 */
[----:B0-----:R-:W-:-:S05]  /*0210*/  FADD R7, R2, R7 ;  /* 0x0000000702077221 */ /* 0x001fca0000000000 */
[----:B------:R-:W0:Y:S02]  /*0220*/  SHFL.DOWN PT, R4, R7, 0x2, 0x1f ;  /* 0x08401f0007047f89 */ /* 0x000e2400000e0000 */
[----:B0-----:R-:W-:-:S05]  /*0230*/  FADD R4, R7, R4 ;  /* 0x0000000407047221 */ /* 0x001fca0000000000 */
[----:B------:R-:W0:Y:S02]  /*0240*/  SHFL.DOWN PT, R9, R4, 0x1, 0x1f ;  /* 0x08201f0004097f89 */ /* 0x000e2400000e0000 */
[----:B0-----:R-:W-:-:S05]  /*0250*/  FADD R9, R4, R9 ;  /* 0x0000000904097221 */ /* 0x001fca0000000000 */
[----:B------:R0:W-:Y:S01]  /*0260*/  @!P0 STS [R6], R9 ;  /* 0x0000000906008388 */ /* 0x0001e20000000800 */
[----:B------:R-:W-:Y:S06]  /*0270*/  BAR.SYNC.DEFER_BLOCKING 0x0 ;  /* 0x0000000000007b1d */ /* 0x000fec0000010000 */
[----:B------:R-:W-:Y:S05]  /*0280*/  @P1 EXIT ;  /* 0x000000000000194d */ /* 0x000fea0003800000 */
[----:B------:R-:W-:-:S06]  /*0290*/  USHF.R.U32.HI UR4, URZ, 0x5, UR5 ;  /* 0x00000005ff047899 */ /* 0x000fcc0008011605 */
[----:B------:R-:W-:-:S13]  /*02a0*/  ISETP.GE.U32.AND P0, PT, R3, UR4, PT ;  /* 0x0000000403007c0c */ /* 0x000fda000bf06070 */
[----:B------:R-:W1:Y:S01]  /*02b0*/  @!P0 S2R R5, SR_CgaCtaId ;  /* 0x0000000000058919 */ /* 0x000e620000008800 */
[----:B------:R-:W-:-:S04]  /*02c0*/  @!P0 MOV R2, 0x400 ;  /* 0x0000040000028802 */ /* 0x000fc80000000f00 */
[----:B-1----:R-:W-:Y:S02]  /*02d0*/  @!P0 LEA R4, R5, R2, 0x18 ;  /* 0x0000000205048211 */ /* 0x002fe400078ec0ff */
[----:B------:R-:W-:Y:S02]  /*02e0*/  MOV R2, RZ ;  /* 0x000000ff00027202 */ /* 0x000fe40000000f00 */
[----:B------:R-:W-:-:S05]  /*02f0*/  @!P0 LEA R4, R3, R4, 0x2 ;  /* 0x0000000403048211 */ /* 0x000fca00078e10ff */
[----:B------:R-:W1:Y:S01]  /*0300*/  @!P0 LDS R2, [R4] ;  /* 0x0000000004028984 */ /* 0x000e620000000800 */
[----:B------:R-:W-:-:S03]  /*0310*/  ISETP.NE.AND P0, PT, R3, RZ, PT ;  /* 0x000000ff0300720c */ /* 0x000fc60003f05270 */
[----:B-1----:R-:W1:Y:S02]  /*0320*/  SHFL.DOWN PT, R5, R2, 0x10, 0x1f ;  /* 0x0a001f0002057f89 */ /* 0x002e6400000e0000 */
[----:B-1----:R-:W-:-:S05]  /*0330*/  FADD R5, R5, R2 ;  /* 0x0000000205057221 */ /* 0x002fca0000000000 */
[----:B0-----:R-:W0:Y:S02]  /*0340*/  SHFL.DOWN PT, R6, R5, 0x8, 0x1f ;  /* 0x09001f0005067f89 */ /* 0x001e2400000e0000 */
[----:B0-----:R-:W-:-:S05]  /*0350*/  FADD R6, R5, R6 ;  /* 0x0000000605067221 */ /* 0x001fca0000000000 */
[----:B------:R-:W0:Y:S02]  /*0360*/  SHFL.DOWN PT, R7, R6, 0x4, 0x1f ;  /* 0x08801f0006077f89 */ /* 0x000e2400000e0000 */
[----:B0-----:R-:W-:-:S05]  /*0370*/  FADD R7, R6, R7 ;  /* 0x0000000706077221 */ /* 0x001fca0000000000 */
[----:B------:R-:W0:Y:S02]  /*0380*/  SHFL.DOWN PT, R8, R7, 0x2, 0x1f ;  /* 0x08401f0007087f89 */ /* 0x000e2400000e0000 */
[----:B0-----:R-:W-:-:S05]  /*0390*/  FADD R8, R7, R8 ;  /* 0x0000000807087221 */ /* 0x001fca0000000000 */
[----:B------:R0:W1:Y:S01]  /*03a0*/  SHFL.DOWN PT, R9, R8, 0x1, 0x1f ;  /* 0x08201f0008097f89 */ /* 0x00006200000e0000 */
[----:B------:R-:W-:Y:S05]  /*03b0*/  @P0 EXIT ;  /* 0x000000000000094d */ /* 0x000fea0003800000 */
[----:B------:R-:W2:Y:S01]  /*03c0*/  LDC.64 R2, c[0x0][0x388] ;  /* 0x0000e200ff027b82 */ /* 0x000ea20000000a00 */
[----:B-1----:R-:W-:Y:S01]  /*03d0*/  FADD R9, R8, R9 ;  /* 0x0000000908097221 */ /* 0x002fe20000000000 */
[----:B--2---:R-:W-:-:S05]  /*03e0*/  IMAD.WIDE.U32 R2, R0, 0x4, R2 ;  /* 0x0000000400027825 */ /* 0x004fca00078e0002 */
[----:B------:R-:W-:Y:S01]  /*03f0*/  STG.E desc[UR6][R2.64], R9 ;  /* 0x0000000902007986 */ /* 0x000fe2000c101906 */
[----:B------:R-:W-:Y:S05]  /*0400*/  EXIT ;  /* 0x000000000000794d */ /* 0x000fea0003800000 */
.L_x_3:
[----:B------:R-:W-:-:S00]  /*0410*/  BRA `(.L_x_3) ;  /* 0xfffffffc00fc7947 */ /* 0x000fc0000383ffff */
[----:B------:R-:W-:-:S00]  /*0420*/  NOP ;  /* 0x0000000000007918 */ /* 0x000fc00000000000 */
        /* <DEDUP_REMOVED lines=13> */
.L_x_4:


//--------------------- .nv.shared._Z9reduce_v4PKfPfi --------------------------
	.section	.nv.shared._Z9reduce_v4PKfPfi,"aw",@nobits
	.sectionflags	@""
	.align	4
.nv.shared._Z9reduce_v4PKfPfi:
	.zero		1152


//--------------------- .nv.shared.reserved.0     --------------------------
	.section	.nv.shared.reserved.0,"aw",@nobits
	.weak		__nv_reservedSMEM_offset_0_alias
	.size		__nv_reservedSMEM_offset_0_alias, 0, 64
	.other		__nv_reservedSMEM_offset_0_alias,@"STO_CUDA_RESERVED_SHARED STV_DEFAULT"
__nv_reservedSMEM_offset_0_alias:
	.zero		0
	.zero		64


//--------------------- .nv.constant0._Z9reduce_v4PKfPfi --------------------------
	.section	.nv.constant0._Z9reduce_v4PKfPfi,"a",@progbits
	.sectionflags	@""
	.align	4
.nv.constant0._Z9reduce_v4PKfPfi:
	.zero		916


//--------------------- SYMBOLS --------------------------

	.type		.nv.reservedSmem.offset0,@object
	.size		.nv.reservedSmem.offset0,0x4
	.type		.nv.reservedSmem.cap,@object
	.size		.nv.reservedSmem.cap,0x4
